//
// Generated by NVIDIA NVVM Compiler
//
// Compiler Build ID: CL-36424714
// Cuda compilation tools, release 13.0, V13.0.88
// Based on NVVM 20.0.0
//

.version 9.0
.target sm_100
.address_size 64

	// .globl	_Z9nmsKernelPKfPhiif

.visible .entry _Z9nmsKernelPKfPhiif(
	.param .u64 .ptr .align 1 _Z9nmsKernelPKfPhiif_param_0,
	.param .u64 .ptr .align 1 _Z9nmsKernelPKfPhiif_param_1,
	.param .u32 _Z9nmsKernelPKfPhiif_param_2,
	.param .u32 _Z9nmsKernelPKfPhiif_param_3,
	.param .f32 _Z9nmsKernelPKfPhiif_param_4
)
{
	.reg .pred 	%p<24>;
	.reg .b16 	%rs<3>;
	.reg .b32 	%r<21>;
	.reg .b32 	%f<18>;
	.reg .b64 	%rd<15>;

	ld.param.u64 	%rd4, [_Z9nmsKernelPKfPhiif_param_0];
	ld.param.u64 	%rd5, [_Z9nmsKernelPKfPhiif_param_1];
	ld.param.u32 	%r6, [_Z9nmsKernelPKfPhiif_param_2];
	ld.param.u32 	%r7, [_Z9nmsKernelPKfPhiif_param_3];
	ld.param.f32 	%f2, [_Z9nmsKernelPKfPhiif_param_4];
	cvta.to.global.u64 	%rd1, %rd5;
	cvta.to.global.u64 	%rd2, %rd4;
	mov.u32 	%r9, %ctaid.x;
	shl.b32 	%r10, %r9, 4;
	mov.u32 	%r11, %tid.x;
	add.s32 	%r12, %r10, %r11;
	mov.u32 	%r13, %ctaid.y;
	shl.b32 	%r14, %r13, 4;
	mov.u32 	%r15, %tid.y;
	add.s32 	%r16, %r14, %r15;
	setp.lt.s32 	%p1, %r12, 1;
	setp.eq.s32 	%p2, %r16, 0;
	or.pred  	%p3, %p1, %p2;
	add.s32 	%r17, %r6, -1;
	setp.ge.s32 	%p4, %r12, %r17;
	or.pred  	%p5, %p3, %p4;
	add.s32 	%r18, %r7, -1;
	setp.ge.s32 	%p6, %r16, %r18;
	or.pred  	%p7, %p5, %p6;
	@%p7 bra 	$L__BB0_4;
	mul.lo.s32 	%r3, %r6, %r16;
	add.s32 	%r4, %r3, %r12;
	mul.wide.s32 	%rd6, %r4, 4;
	add.s64 	%rd3, %rd2, %rd6;
	ld.global.nc.f32 	%f1, [%rd3];
	setp.geu.f32 	%p8, %f1, %f2;
	@%p8 bra 	$L__BB0_3;
	cvt.s64.s32 	%rd13, %r4;
	add.s64 	%rd14, %rd1, %rd13;
	mov.b16 	%rs2, 0;
	st.global.u8 	[%rd14], %rs2;
	bra.uni 	$L__BB0_4;
$L__BB0_3:
	cvt.s64.s32 	%rd7, %r4;
	sub.s32 	%r19, %r3, %r6;
	add.s32 	%r20, %r19, %r12;
	mul.wide.s32 	%rd8, %r20, 4;
	add.s64 	%rd9, %rd2, %rd8;
	ld.global.nc.f32 	%f3, [%rd9+-4];
	setp.ge.f32 	%p9, %f1, %f3;
	ld.global.nc.f32 	%f5, [%rd9];
	setp.ge.f32 	%p10, %f1, %f5;
	ld.global.nc.f32 	%f7, [%rd9+4];
	setp.ge.f32 	%p11, %f1, %f7;
	ld.global.nc.f32 	%f9, [%rd3+-4];
	setp.ge.f32 	%p12, %f1, %f9;
	ld.global.nc.f32 	%f11, [%rd3+4];
	setp.ge.f32 	%p13, %f1, %f11;
	mul.wide.s32 	%rd10, %r6, 4;
	add.s64 	%rd11, %rd3, %rd10;
	ld.global.nc.f32 	%f13, [%rd11+-4];
	setp.ge.f32 	%p14, %f1, %f13;
	ld.global.nc.f32 	%f15, [%rd11];
	setp.ge.f32 	%p15, %f1, %f15;
	ld.global.nc.f32 	%f17, [%rd11+4];
	setp.ge.f32 	%p16, %f1, %f17;
	and.pred  	%p17, %p16, %p15;
	and.pred  	%p18, %p17, %p14;
	and.pred  	%p19, %p18, %p13;
	and.pred  	%p20, %p19, %p12;
	and.pred  	%p21, %p20, %p11;
	and.pred  	%p22, %p21, %p10;
	and.pred  	%p23, %p22, %p9;
	selp.u16 	%rs1, 1, 0, %p23;
	add.s64 	%rd12, %rd1, %rd7;
	st.global.u8 	[%rd12], %rs1;
$L__BB0_4:
	ret;

}
	// .globl	_Z13compactKernelPKhPiS1_i
.visible .entry _Z13compactKernelPKhPiS1_i(
	.param .u64 .ptr .align 1 _Z13compactKernelPKhPiS1_i_param_0,
	.param .u64 .ptr .align 1 _Z13compactKernelPKhPiS1_i_param_1,
	.param .u64 .ptr .align 1 _Z13compactKernelPKhPiS1_i_param_2,
	.param .u32 _Z13compactKernelPKhPiS1_i_param_3
)
{
	.reg .pred 	%p<3>;
	.reg .b16 	%rs<3>;
	.reg .b32 	%r<7>;
	.reg .b64 	%rd<11>;

	ld.param.u64 	%rd1, [_Z13compactKernelPKhPiS1_i_param_0];
	ld.param.u64 	%rd2, [_Z13compactKernelPKhPiS1_i_param_1];
	ld.param.u64 	%rd3, [_Z13compactKernelPKhPiS1_i_param_2];
	ld.param.u32 	%r2, [_Z13compactKernelPKhPiS1_i_param_3];
	mov.u32 	%r3, %ctaid.x;
	mov.u32 	%r4, %ntid.x;
	mov.u32 	%r5, %tid.x;
	mad.lo.s32 	%r1, %r3, %r4, %r5;
	setp.ge.s32 	%p1, %r1, %r2;
	@%p1 bra 	$L__BB1_3;
	cvta.to.global.u64 	%rd4, %rd1;
	cvt.s64.s32 	%rd5, %r1;
	add.s64 	%rd6, %rd4, %rd5;
	ld.global.nc.u8 	%rs1, [%rd6];
	cvt.u16.u8 	%rs2, %rs1;
	setp.eq.s16 	%p2, %rs2, 0;
	@%p2 bra 	$L__BB1_3;
	cvta.to.global.u64 	%rd7, %rd3;
	atom.global.add.u32 	%r6, [%rd7], 1;
	cvta.to.global.u64 	%rd8, %rd2;
	mul.wide.s32 	%rd9, %r6, 4;
	add.s64 	%rd10, %rd8, %rd9;
	st.global.u32 	[%rd10], %r1;
$L__BB1_3:
	ret;

}
	// .globl	_Z14flagCopyKernelPKhPhi
.visible .entry _Z14flagCopyKernelPKhPhi(
	.param .u64 .ptr .align 1 _Z14flagCopyKernelPKhPhi_param_0,
	.param .u64 .ptr .align 1 _Z14flagCopyKernelPKhPhi_param_1,
	.param .u32 _Z14flagCopyKernelPKhPhi_param_2
)
{
	.reg .pred 	%p<2>;
	.reg .b16 	%rs<2>;
	.reg .b32 	%r<6>;
	.reg .b64 	%rd<8>;

	ld.param.u64 	%rd1, [_Z14flagCopyKernelPKhPhi_param_0];
	ld.param.u64 	%rd2, [_Z14flagCopyKernelPKhPhi_param_1];
	ld.param.u32 	%r2, [_Z14flagCopyKernelPKhPhi_param_2];
	mov.u32 	%r3, %ctaid.x;
	mov.u32 	%r4, %ntid.x;
	mov.u32 	%r5, %tid.x;
	mad.lo.s32 	%r1, %r3, %r4, %r5;
	setp.ge.s32 	%p1, %r1, %r2;
	@%p1 bra 	$L__BB2_2;
	cvta.to.global.u64 	%rd3, %rd1;
	cvta.to.global.u64 	%rd4, %rd2;
	cvt.s64.s32 	%rd5, %r1;
	add.s64 	%rd6, %rd3, %rd5;
	ld.global.u8 	%rs1, [%rd6];
	add.s64 	%rd7, %rd4, %rd5;
	st.global.u8 	[%rd7], %rs1;
$L__BB2_2:
	ret;

}


// ===== COMPILED SASS (sm_100) =====

	.target	sm_100

	.elftype	@"ET_EXEC"


//--------------------- .note.nv.tkinfo           --------------------------
	.section	.note.nv.tkinfo,"",@"SHT_NOTE"
	.sectionflags	@"SHF_NOTE_NV_TKINFO"
	.tkinfo
        /*0018*/ 	.word	0x00000002
        /*0030*/ 	.string	""
        /*0030*/ 	.string	"ptxas"
        /*0030*/ 	.string	"Cuda compilation tools, release 13.0, V13.0.88"
        /*0030*/ 	.string	"Build cuda_13.0.r13.0/compiler.36424714_0"
        /*0030*/ 	.string	"-arch sm_100 -m 64 "



//--------------------- .note.nv.cuinfo           --------------------------
	.section	.note.nv.cuinfo,"",@"SHT_NOTE"
	.sectionflags	@"SHF_NOTE_NV_CUINFO"
        /*0018*/ 	.short	0x0002
        /*001a*/ 	.short	0x0064
        /*001c*/ 	.short	0x0082
	.zero		2


//--------------------- .nv.info                  --------------------------
	.section	.nv.info,"",@"SHT_CUDA_INFO"
	.align	4


	//----- nvinfo : EIATTR_REGCOUNT
	.align		4
        /*0000*/ 	.byte	0x04, 0x2f
        /*0002*/ 	.short	(.L_1 - .L_0)
	.align		4
.L_0:
        /*0004*/ 	.word	index@(_Z9nmsKernelPKfPhiif)
        /*0008*/ 	.word	0x0000001c


	//----- nvinfo : EIATTR_FRAME_SIZE
	.align		4
.L_1:
        /*000c*/ 	.byte	0x04, 0x11
        /*000e*/ 	.short	(.L_3 - .L_2)
	.align		4
.L_2:
        /*0010*/ 	.word	index@(_Z9nmsKernelPKfPhiif)
        /*0014*/ 	.word	0x00000000


	//----- nvinfo : EIATTR_REGCOUNT
	.align		4
.L_3:
        /*0018*/ 	.byte	0x04, 0x2f
        /*001a*/ 	.short	(.L_5 - .L_4)
	.align		4
.L_4:
        /*001c*/ 	.word	index@(_Z13compactKernelPKhPiS1_i)
        /*0020*/ 	.word	0x0000000e


	//----- nvinfo : EIATTR_FRAME_SIZE
	.align		4
.L_5:
        /*0024*/ 	.byte	0x04, 0x11
        /*0026*/ 	.short	(.L_7 - .L_6)
	.align		4
.L_6:
        /*0028*/ 	.word	index@(_Z13compactKernelPKhPiS1_i)
        /*002c*/ 	.word	0x00000000


	//----- nvinfo : EIATTR_REGCOUNT
	.align		4
.L_7:
        /*0030*/ 	.byte	0x04, 0x2f
        /*0032*/ 	.short	(.L_9 - .L_8)
	.align		4
.L_8:
        /*0034*/ 	.word	index@(_Z14flagCopyKernelPKhPhi)
        /*0038*/ 	.word	0x00000008


	//----- nvinfo : EIATTR_FRAME_SIZE
	.align		4
.L_9:
        /*003c*/ 	.byte	0x04, 0x11
        /*003e*/ 	.short	(.L_11 - .L_10)
	.align		4
.L_10:
        /*0040*/ 	.word	index@(_Z14flagCopyKernelPKhPhi)
        /*0044*/ 	.word	0x00000000


	//----- nvinfo : EIATTR_MIN_STACK_SIZE
	.align		4
.L_11:
        /*0048*/ 	.byte	0x04, 0x12
        /*004a*/ 	.short	(.L_13 - .L_12)
	.align		4
.L_12:
        /*004c*/ 	.word	index@(_Z14flagCopyKernelPKhPhi)
        /*0050*/ 	.word	0x00000000


	//----- nvinfo : EIATTR_MIN_STACK_SIZE
	.align		4
.L_13:
        /*0054*/ 	.byte	0x04, 0x12
        /*0056*/ 	.short	(.L_15 - .L_14)
	.align		4
.L_14:
        /*0058*/ 	.word	index@(_Z13compactKernelPKhPiS1_i)
        /*005c*/ 	.word	0x00000000


	//----- nvinfo : EIATTR_MIN_STACK_SIZE
	.align		4
.L_15:
        /*0060*/ 	.byte	0x04, 0x12
        /*0062*/ 	.short	(.L_17 - .L_16)
	.align		4
.L_16:
        /*0064*/ 	.word	index@(_Z9nmsKernelPKfPhiif)
        /*0068*/ 	.word	0x00000000
.L_17:


//--------------------- .nv.compat                --------------------------
	.section	.nv.compat,"",@"SHT_CUDA_COMPAT_INFO"
	.align	4
        /*0000*/ 	.byte	0x02, 0x09, 0x00, 0x00, 0x02, 0x02, 0x01, 0x00, 0x02, 0x05, 0x05, 0x00, 0x03, 0x07, 0x01, 0x01
        /*0010*/ 	.byte	0x02, 0x03, 0x00, 0x00, 0x02, 0x06, 0x01, 0x00, 0x04, 0x0b, 0x08, 0x00, 0x09, 0x00, 0x00, 0x00
        /*0020*/ 	.byte	0x00, 0x00, 0x00, 0x00


//--------------------- .nv.info._Z14flagCopyKernelPKhPhi --------------------------
	.section	.nv.info._Z14flagCopyKernelPKhPhi,"",@"SHT_CUDA_INFO"
	.sectionflags	@""
	.align	4


	//----- nvinfo : EIATTR_CUDA_API_VERSION
	.align		4
        /*0000*/ 	.byte	0x04, 0x37
        /*0002*/ 	.short	(.L_19 - .L_18)
.L_18:
        /*0004*/ 	.word	0x00000082


	//----- nvinfo : EIATTR_KPARAM_INFO
	.align		4
.L_19:
        /*0008*/ 	.byte	0x04, 0x17
        /*000a*/ 	.short	(.L_21 - .L_20)
.L_20:
        /*000c*/ 	.word	0x00000000
        /*0010*/ 	.short	0x0002
        /*0012*/ 	.short	0x0010
        /*0014*/ 	.byte	0x00, 0xf0, 0x11, 0x00


	//----- nvinfo : EIATTR_KPARAM_INFO
	.align		4
.L_21:
        /*0018*/ 	.byte	0x04, 0x17
        /*001a*/ 	.short	(.L_23 - .L_22)
.L_22:
        /*001c*/ 	.word	0x00000000
        /*0020*/ 	.short	0x0001
        /*0022*/ 	.short	0x0008
        /*0024*/ 	.byte	0x00, 0xf5, 0x21, 0x00


	//----- nvinfo : EIATTR_KPARAM_INFO
	.align		4
.L_23:
        /*0028*/ 	.byte	0x04, 0x17
        /*002a*/ 	.short	(.L_25 - .L_24)
.L_24:
        /*002c*/ 	.word	0x00000000
        /*0030*/ 	.short	0x0000
        /*0032*/ 	.short	0x0000
        /*0034*/ 	.byte	0x00, 0xf5, 0x21, 0x00


	//----- nvinfo : EIATTR_SPARSE_MMA_MASK
	.align		4
.L_25:
        /*0038*/ 	.byte	0x03, 0x50
        /*003a*/ 	.short	0x0000


	//----- nvinfo : EIATTR_MAXREG_COUNT
	.align		4
        /*003c*/ 	.byte	0x03, 0x1b
        /*003e*/ 	.short	0x00ff


	//----- nvinfo : EIATTR_MERCURY_ISA_VERSION
	.align		4
        /*0040*/ 	.byte	0x03, 0x5f
        /*0042*/ 	.short	0x0101


	//----- nvinfo : EIATTR_VRC_CTA_INIT_COUNT
	.align		4
        /*0044*/ 	.byte	0x02, 0x4a
	.zero		1
	.zero		1


	//----- nvinfo : EIATTR_EXIT_INSTR_OFFSETS
	.align		4
        /*0048*/ 	.byte	0x04, 0x1c
        /*004a*/ 	.short	(.L_27 - .L_26)


	//   ....[0]....
.L_26:
        /*004c*/ 	.word	0x00000070


	//   ....[1]....
        /*0050*/ 	.word	0x00000110


	//----- nvinfo : EIATTR_CBANK_PARAM_SIZE
	.align		4
.L_27:
        /*0054*/ 	.byte	0x03, 0x19
        /*0056*/ 	.short	0x0014


	//----- nvinfo : EIATTR_PARAM_CBANK
	.align		4
        /*0058*/ 	.byte	0x04, 0x0a
        /*005a*/ 	.short	(.L_29 - .L_28)
	.align		4
.L_28:
        /*005c*/ 	.word	index@(.nv.constant0._Z14flagCopyKernelPKhPhi)
        /*0060*/ 	.short	0x0380
        /*0062*/ 	.short	0x0014


	//----- nvinfo : EIATTR_SW_WAR
	.align		4
.L_29:
        /*0064*/ 	.byte	0x04, 0x36
        /*0066*/ 	.short	(.L_31 - .L_30)
.L_30:
        /*0068*/ 	.word	0x00000008
.L_31:


//--------------------- .nv.info._Z13compactKernelPKhPiS1_i --------------------------
	.section	.nv.info._Z13compactKernelPKhPiS1_i,"",@"SHT_CUDA_INFO"
	.sectionflags	@""
	.align	4


	//----- nvinfo : EIATTR_CUDA_API_VERSION
	.align		4
        /*0000*/ 	.byte	0x04, 0x37
        /*0002*/ 	.short	(.L_33 - .L_32)
.L_32:
        /*0004*/ 	.word	0x00000082


	//----- nvinfo : EIATTR_KPARAM_INFO
	.align		4
.L_33:
        /*0008*/ 	.byte	0x04, 0x17
        /*000a*/ 	.short	(.L_35 - .L_34)
.L_34:
        /*000c*/ 	.word	0x00000000
        /*0010*/ 	.short	0x0003
        /*0012*/ 	.short	0x0018
        /*0014*/ 	.byte	0x00, 0xf0, 0x11, 0x00


	//----- nvinfo : EIATTR_KPARAM_INFO
	.align		4
.L_35:
        /*0018*/ 	.byte	0x04, 0x17
        /*001a*/ 	.short	(.L_37 - .L_36)
.L_36:
        /*001c*/ 	.word	0x00000000
        /*0020*/ 	.short	0x0002
        /*0022*/ 	.short	0x0010
        /*0024*/ 	.byte	0x00, 0xf5, 0x21, 0x00


	//----- nvinfo : EIATTR_KPARAM_INFO
	.align		4
.L_37:
        /*0028*/ 	.byte	0x04, 0x17
        /*002a*/ 	.short	(.L_39 - .L_38)
.L_38:
        /*002c*/ 	.word	0x00000000
        /*0030*/ 	.short	0x0001
        /*0032*/ 	.short	0x0008
        /*0034*/ 	.byte	0x00, 0xf5, 0x21, 0x00


	//----- nvinfo : EIATTR_KPARAM_INFO
	.align		4
.L_39:
        /*0038*/ 	.byte	0x04, 0x17
        /*003a*/ 	.short	(.L_41 - .L_40)
.L_40:
        /*003c*/ 	.word	0x00000000
        /*0040*/ 	.short	0x0000
        /*0042*/ 	.short	0x0000
        /*0044*/ 	.byte	0x00, 0xf5, 0x21, 0x00


	//----- nvinfo : EIATTR_SPARSE_MMA_MASK
	.align		4
.L_41:
        /*0048*/ 	.byte	0x03, 0x50
        /*004a*/ 	.short	0x0000


	//----- nvinfo : EIATTR_MAXREG_COUNT
	.align		4
        /*004c*/ 	.byte	0x03, 0x1b
        /*004e*/ 	.short	0x00ff


	//----- nvinfo : EIATTR_MERCURY_ISA_VERSION
	.align		4
        /*0050*/ 	.byte	0x03, 0x5f
        /*0052*/ 	.short	0x0101


	//----- nvinfo : EIATTR_INT_WARP_WIDE_INSTR_OFFSETS
	.align		4
        /*0054*/ 	.byte	0x04, 0x31
        /*0056*/ 	.short	(.L_43 - .L_42)


	//   ....[0]....
.L_42:
        /*0058*/ 	.word	0x00000100


	//   ....[1]....
        /*005c*/ 	.word	0x000001a0


	//----- nvinfo : EIATTR_VRC_CTA_INIT_COUNT
	.align		4
.L_43:
        /*0060*/ 	.byte	0x02, 0x4a
	.zero		1
	.zero		1


	//----- nvinfo : EIATTR_EXIT_INSTR_OFFSETS
	.align		4
        /*0064*/ 	.byte	0x04, 0x1c
        /*0066*/ 	.short	(.L_45 - .L_44)


	//   ....[0]....
.L_44:
        /*0068*/ 	.word	0x00000070


	//   ....[1]....
        /*006c*/ 	.word	0x000000e0


	//   ....[2]....
        /*0070*/ 	.word	0x000001e0


	//----- nvinfo : EIATTR_CBANK_PARAM_SIZE
	.align		4
.L_45:
        /*0074*/ 	.byte	0x03, 0x19
        /*0076*/ 	.short	0x001c


	//----- nvinfo : EIATTR_PARAM_CBANK
	.align		4
        /*0078*/ 	.byte	0x04, 0x0a
        /*007a*/ 	.short	(.L_47 - .L_46)
	.align		4
.L_46:
        /*007c*/ 	.word	index@(.nv.constant0._Z13compactKernelPKhPiS1_i)
        /*0080*/ 	.short	0x0380
        /*0082*/ 	.short	0x001c


	//----- nvinfo : EIATTR_SW_WAR
	.align		4
.L_47:
        /*0084*/ 	.byte	0x04, 0x36
        /*0086*/ 	.short	(.L_49 - .L_48)
.L_48:
        /*0088*/ 	.word	0x00000008
.L_49:


//--------------------- .nv.info._Z9nmsKernelPKfPhiif --------------------------
	.section	.nv.info._Z9nmsKernelPKfPhiif,"",@"SHT_CUDA_INFO"
	.sectionflags	@""
	.align	4


	//----- nvinfo : EIATTR_CUDA_API_VERSION
	.align		4
        /*0000*/ 	.byte	0x04, 0x37
        /*0002*/ 	.short	(.L_51 - .L_50)
.L_50:
        /*0004*/ 	.word	0x00000082


	//----- nvinfo : EIATTR_KPARAM_INFO
	.align		4
.L_51:
        /*0008*/ 	.byte	0x04, 0x17
        /*000a*/ 	.short	(.L_53 - .L_52)
.L_52:
        /*000c*/ 	.word	0x00000000
        /*0010*/ 	.short	0x0004
        /*0012*/ 	.short	0x0018
        /*0014*/ 	.byte	0x00, 0xf0, 0x11, 0x00


	//----- nvinfo : EIATTR_KPARAM_INFO
	.align		4
.L_53:
        /*0018*/ 	.byte	0x04, 0x17
        /*001a*/ 	.short	(.L_55 - .L_54)
.L_54:
        /*001c*/ 	.word	0x00000000
        /*0020*/ 	.short	0x0003
        /*0022*/ 	.short	0x0014
        /*0024*/ 	.byte	0x00, 0xf0, 0x11, 0x00


	//----- nvinfo : EIATTR_KPARAM_INFO
	.align		4
.L_55:
        /*0028*/ 	.byte	0x04, 0x17
        /*002a*/ 	.short	(.L_57 - .L_56)
.L_56:
        /*002c*/ 	.word	0x00000000
        /*0030*/ 	.short	0x0002
        /*0032*/ 	.short	0x0010
        /*0034*/ 	.byte	0x00, 0xf0, 0x11, 0x00


	//----- nvinfo : EIATTR_KPARAM_INFO
	.align		4
.L_57:
        /*0038*/ 	.byte	0x04, 0x17
        /*003a*/ 	.short	(.L_59 - .L_58)
.L_58:
        /*003c*/ 	.word	0x00000000
        /*0040*/ 	.short	0x0001
        /*0042*/ 	.short	0x0008
        /*0044*/ 	.byte	0x00, 0xf5, 0x21, 0x00


	//----- nvinfo : EIATTR_KPARAM_INFO
	.align		4
.L_59:
        /*0048*/ 	.byte	0x04, 0x17
        /*004a*/ 	.short	(.L_61 - .L_60)
.L_60:
        /*004c*/ 	.word	0x00000000
        /*0050*/ 	.short	0x0000
        /*0052*/ 	.short	0x0000
        /*0054*/ 	.byte	0x00, 0xf5, 0x21, 0x00


	//----- nvinfo : EIATTR_SPARSE_MMA_MASK
	.align		4
.L_61:
        /*0058*/ 	.byte	0x03, 0x50
        /*005a*/ 	.short	0x0000


	//----- nvinfo : EIATTR_MAXREG_COUNT
	.align		4
        /*005c*/ 	.byte	0x03, 0x1b
        /*005e*/ 	.short	0x00ff


	//----- nvinfo : EIATTR_MERCURY_ISA_VERSION
	.align		4
        /*0060*/ 	.byte	0x03, 0x5f
        /*0062*/ 	.short	0x0101


	//----- nvinfo : EIATTR_VRC_CTA_INIT_COUNT
	.align		4
        /*0064*/ 	.byte	0x02, 0x4a
	.zero		1
	.zero		1


	//----- nvinfo : EIATTR_EXIT_INSTR_OFFSETS
	.align		4
        /*0068*/ 	.byte	0x04, 0x1c
        /*006a*/ 	.short	(.L_63 - .L_62)


	//   ....[0]....
.L_62:
        /*006c*/ 	.word	0x000000e0


	//   ....[1]....
        /*0070*/ 	.word	0x000001a0


	//   ....[2]....
        /*0074*/ 	.word	0x00000340


	//----- nvinfo : EIATTR_CBANK_PARAM_SIZE
	.align		4
.L_63:
        /*0078*/ 	.byte	0x03, 0x19
        /*007a*/ 	.short	0x001c


	//----- nvinfo : EIATTR_PARAM_CBANK
	.align		4
        /*007c*/ 	.byte	0x04, 0x0a
        /*007e*/ 	.short	(.L_65 - .L_64)
	.align		4
.L_64:
        /*0080*/ 	.word	index@(.nv.constant0._Z9nmsKernelPKfPhiif)
        /*0084*/ 	.short	0x0380
        /*0086*/ 	.short	0x001c


	//----- nvinfo : EIATTR_SW_WAR
	.align		4
.L_65:
        /*0088*/ 	.byte	0x04, 0x36
        /*008a*/ 	.short	(.L_67 - .L_66)
.L_66:
        /*008c*/ 	.word	0x00000008
.L_67:


//--------------------- .nv.callgraph             --------------------------
	.section	.nv.callgraph,"",@"SHT_CUDA_CALLGRAPH"
	.align	4
	.sectionentsize	8
	.align		4
        /*0000*/ 	.word	0x00000000
	.align		4
        /*0004*/ 	.word	0xffffffff
	.align		4
        /*0008*/ 	.word	0x00000000
	.align		4
        /*000c*/ 	.word	0xfffffffe
	.align		4
        /*0010*/ 	.word	0x00000000
	.align		4
        /*0014*/ 	.word	0xfffffffd
	.align		4
        /*0018*/ 	.word	0x00000000
	.align		4
        /*001c*/ 	.word	0xfffffffc


//--------------------- .text._Z14flagCopyKernelPKhPhi --------------------------
	.section	.text._Z14flagCopyKernelPKhPhi,"ax",@progbits
	.align	128
        .global         _Z14flagCopyKernelPKhPhi
        .type           _Z14flagCopyKernelPKhPhi,@function
        .size           _Z14flagCopyKernelPKhPhi,(.L_x_3 - _Z14flagCopyKernelPKhPhi)
        .other          _Z14flagCopyKernelPKhPhi,@"STO_CUDA_ENTRY STV_DEFAULT"
_Z14flagCopyKernelPKhPhi:
.text._Z14flagCopyKernelPKhPhi:
[----:B------:R-:W-:Y:S01]  /*0000*/  LDC R1, c[0x0][0x37c] ;  /* 0x0000df00ff017b82 */ /* 0x000fe20000000800 */
[----:B------:R-:W0:Y:S07]  /*0010*/  S2R R3, SR_TID.X ;  /* 0x0000000000037919 */ /* 0x000e2e0000002100 */
[----:B------:R-:W0:Y:S01]  /*0020*/  S2UR UR4, SR_CTAID.X ;  /* 0x00000000000479c3 */ /* 0x000e220000002500 */
[----:B------:R-:W1:Y:S07]  /*0030*/  LDCU UR5, c[0x0][0x390] ;  /* 0x00007200ff0577ac */ /* 0x000e6e0008000800 */
[----:B------:R-:W0:Y:S02]  /*0040*/  LDC R4, c[0x0][0x360] ;  /* 0x0000d800ff047b82 */ /* 0x000e240000000800 */
[----:B0-----:R-:W-:-:S05]  /*0050*/  IMAD R4, R4, UR4, R3 ;  /* 0x0000000404047c24 */ /* 0x001fca000f8e0203 */
[----:B-1----:R-:W-:-:S13]  /*0060*/  ISETP.GE.AND P0, PT, R4, UR5, PT ;  /* 0x0000000504007c0c */ /* 0x002fda000bf06270 */
[----:B------:R-:W-:Y:S05]  /*0070*/  @P0 EXIT ;  /* 0x000000000000094d */ /* 0x000fea0003800000 */
[----:B------:R-:W0:Y:S01]  /*0080*/  LDCU.128 UR8, c[0x0][0x380] ;  /* 0x00007000ff0877ac */ /* 0x000e220008000c00 */
[----:B------:R-:W-:Y:S01]  /*0090*/  SHF.R.S32.HI R0, RZ, 0x1f, R4 ;  /* 0x0000001fff007819 */ /* 0x000fe20000011404 */
[----:B------:R-:W1:Y:S01]  /*00a0*/  LDCU.64 UR4, c[0x0][0x358] ;  /* 0x00006b00ff0477ac */ /* 0x000e620008000a00 */
[----:B0-----:R-:W-:-:S04]  /*00b0*/  IADD3 R2, P0, PT, R4, UR8, RZ ;  /* 0x0000000804027c10 */ /* 0x001fc8000ff1e0ff */
[----:B------:R-:W-:-:S06]  /*00c0*/  IADD3.X R3, PT, PT, R0, UR9, RZ, P0, !PT ;  /* 0x0000000900037c10 */ /* 0x000fcc00087fe4ff */
[----:B-1----:R-:W2:Y:S01]  /*00d0*/  LDG.E.U8 R3, desc[UR4][R2.64] ;  /* 0x0000000402037981 */ /* 0x002ea2000c1e1100 */
[----:B------:R-:W-:-:S04]  /*00e0*/  IADD3 R4, P0, PT, R4, UR10, RZ ;  /* 0x0000000a04047c10 */ /* 0x000fc8000ff1e0ff */
[----:B------:R-:W-:-:S05]  /*00f0*/  IADD3.X R5, PT, PT, R0, UR11, RZ, P0, !PT ;  /* 0x0000000b00057c10 */ /* 0x000fca00087fe4ff */
[----:B--2---:R-:W-:Y:S01]  /*0100*/  STG.E.U8 desc[UR4][R4.64], R3 ;  /* 0x0000000304007986 */ /* 0x004fe2000c101104 */
[----:B------:R-:W-:Y:S05]  /*0110*/  EXIT ;  /* 0x000000000000794d */ /* 0x000fea0003800000 */
.L_x_0:
[----:B------:R-:W-:-:S00]  /*0120*/  BRA `(.L_x_0) ;  /* 0xfffffffc00fc7947 */ /* 0x000fc0000383ffff */
[----:B------:R-:W-:-:S00]  /*0130*/  NOP ;  /* 0x0000000000007918 */ /* 0x000fc00000000000 */
        /* <DEDUP_REMOVED lines=12> */
.L_x_3:


//--------------------- .text._Z13compactKernelPKhPiS1_i --------------------------
	.section	.text._Z13compactKernelPKhPiS1_i,"ax",@progbits
	.align	128
        .global         _Z13compactKernelPKhPiS1_i
        .type           _Z13compactKernelPKhPiS1_i,@function
        .size           _Z13compactKernelPKhPiS1_i,(.L_x_4 - _Z13compactKernelPKhPiS1_i)
        .other          _Z13compactKernelPKhPiS1_i,@"STO_CUDA_ENTRY STV_DEFAULT"
_Z13compactKernelPKhPiS1_i:
.text._Z13compactKernelPKhPiS1_i:
        /* <DEDUP_REMOVED lines=8> */
[----:B------:R-:W0:Y:S01]  /*0080*/  LDCU.64 UR6, c[0x0][0x380] ;  /* 0x00007000ff0677ac */ /* 0x000e220008000a00 */
[----:B------:R-:W1:Y:S01]  /*0090*/  LDCU.64 UR4, c[0x0][0x358] ;  /* 0x00006b00ff0477ac */ /* 0x000e620008000a00 */
[----:B0-----:R-:W-:-:S04]  /*00a0*/  IADD3 R2, P0, PT, R7, UR6, RZ ;  /* 0x0000000607027c10 */ /* 0x001fc8000ff1e0ff */
[----:B------:R-:W-:-:S05]  /*00b0*/  LEA.HI.X.SX32 R3, R7, UR7, 0x1, P0 ;  /* 0x0000000707037c11 */ /* 0x000fca00080f0eff */
[----:B-1----:R-:W2:Y:S02]  /*00c0*/  LDG.E.U8.CONSTANT R2, desc[UR4][R2.64] ;  /* 0x0000000402027981 */ /* 0x002ea4000c1e9100 */
[----:B--2---:R-:W-:-:S13]  /*00d0*/  ISETP.NE.AND P0, PT, R2, RZ, PT ;  /* 0x000000ff0200720c */ /* 0x004fda0003f05270 */
[----:B------:R-:W-:Y:S05]  /*00e0*/  @!P0 EXIT ;  /* 0x000000000000894d */ /* 0x000fea0003800000 */
[----:B------:R-:W0:Y:S01]  /*00f0*/  S2R R5, SR_LANEID ;  /* 0x0000000000057919 */ /* 0x000e220000000000 */
[----:B------:R-:W-:Y:S01]  /*0100*/  VOTEU.ANY UR6, UPT, PT ;  /* 0x0000000000067886 */ /* 0x000fe200038e0100 */
[----:B------:R-:W1:Y:S01]  /*0110*/  LDC.64 R2, c[0x0][0x390] ;  /* 0x0000e400ff027b82 */ /* 0x000e620000000a00 */
[----:B------:R-:W0:Y:S08]  /*0120*/  FLO.U32 R0, UR6 ;  /* 0x0000000600007d00 */ /* 0x000e3000080e0000 */
[----:B------:R-:W1:Y:S01]  /*0130*/  POPC R11, UR6 ;  /* 0x00000006000b7d09 */ /* 0x000e620008000000 */
[----:B0-----:R-:W-:Y:S01]  /*0140*/  ISETP.EQ.U32.AND P0, PT, R0, R5, PT ;  /* 0x000000050000720c */ /* 0x001fe20003f02070 */
[----:B------:R-:W0:Y:S01]  /*0150*/  S2R R6, SR_LTMASK ;  /* 0x0000000000067919 */ /* 0x000e220000003900 */
[----:B------:R-:W2:Y:S11]  /*0160*/  LDC.64 R4, c[0x0][0x388] ;  /* 0x0000e200ff047b82 */ /* 0x000eb60000000a00 */
[----:B-1----:R-:W3:Y:S01]  /*0170*/  @P0 ATOMG.E.ADD.STRONG.GPU PT, R3, desc[UR4][R2.64], R11 ;  /* 0x8000000b020309a8 */ /* 0x002ee200081ef104 */
[----:B0-----:R-:W-:-:S06]  /*0180*/  LOP3.LUT R6, R6, UR6, RZ, 0xc0, !PT ;  /* 0x0000000606067c12 */ /* 0x001fcc000f8ec0ff */
[----:B------:R-:W0:Y:S01]  /*0190*/  POPC R6, R6 ;  /* 0x0000000600067309 */ /* 0x000e220000000000 */
[----:B---3--:R-:W0:Y:S02]  /*01a0*/  SHFL.IDX PT, R9, R3, R0, 0x1f ;  /* 0x00001f0003097589 */ /* 0x008e2400000e0000 */
[----:B0-----:R-:W-:-:S04]  /*01b0*/  IMAD.IADD R9, R9, 0x1, R6 ;  /* 0x0000000109097824 */ /* 0x001fc800078e0206 */
[----:B--2---:R-:W-:-:S05]  /*01c0*/  IMAD.WIDE R4, R9, 0x4, R4 ;  /* 0x0000000409047825 */ /* 0x004fca00078e0204 */
[----:B------:R-:W-:Y:S01]  /*01d0*/  STG.E desc[UR4][R4.64], R7 ;  /* 0x0000000704007986 */ /* 0x000fe2000c101904 */
[----:B------:R-:W-:Y:S05]  /*01e0*/  EXIT ;  /* 0x000000000000794d */ /* 0x000fea0003800000 */
.L_x_1:
        /* <DEDUP_REMOVED lines=9> */
.L_x_4:


//--------------------- .text._Z9nmsKernelPKfPhiif --------------------------
	.section	.text._Z9nmsKernelPKfPhiif,"ax",@progbits
	.align	128
        .global         _Z9nmsKernelPKfPhiif
        .type           _Z9nmsKernelPKfPhiif,@function
        .size           _Z9nmsKernelPKfPhiif,(.L_x_5 - _Z9nmsKernelPKfPhiif)
        .other          _Z9nmsKernelPKfPhiif,@"STO_CUDA_ENTRY STV_DEFAULT"
_Z9nmsKernelPKfPhiif:
.text._Z9nmsKernelPKfPhiif:
[----:B------:R-:W-:Y:S01]  /*0000*/  LDC R1, c[0x0][0x37c] ;  /* 0x0000df00ff017b82 */ /* 0x000fe20000000800 */
[----:B------:R-:W0:Y:S07]  /*0010*/  S2R R13, SR_CTAID.Y ;  /* 0x00000000000d7919 */ /* 0x000e2e0000002600 */
[----:B------:R-:W1:Y:S01]  /*0020*/  LDC.64 R6, c[0x0][0x390] ;  /* 0x0000e400ff067b82 */ /* 0x000e620000000a00 */
[----:B------:R-:W0:Y:S01]  /*0030*/  S2R R2, SR_TID.Y ;  /* 0x0000000000027919 */ /* 0x000e220000002200 */
[----:B------:R-:W2:Y:S01]  /*0040*/  S2R R11, SR_CTAID.X ;  /* 0x00000000000b7919 */ /* 0x000ea20000002500 */
[----:B------:R-:W2:Y:S01]  /*0050*/  S2R R0, SR_TID.X ;  /* 0x0000000000007919 */ /* 0x000ea20000002100 */
[----:B0-----:R-:W-:-:S02]  /*0060*/  IMAD R13, R13, 0x10, R2 ;  /* 0x000000100d0d7824 */ /* 0x001fc400078e0202 */
[----:B-1----:R-:W-:-:S03]  /*0070*/  VIADD R2, R7, 0xffffffff ;  /* 0xffffffff07027836 */ /* 0x002fc60000000000 */
[----:B------:R-:W-:Y:S01]  /*0080*/  ISETP.NE.AND P0, PT, R13, RZ, PT ;  /* 0x000000ff0d00720c */ /* 0x000fe20003f05270 */
[----:B--2---:R-:W-:Y:S02]  /*0090*/  IMAD R11, R11, 0x10, R0 ;  /* 0x000000100b0b7824 */ /* 0x004fe400078e0200 */
[----:B------:R-:W-:-:S03]  /*00a0*/  VIADD R0, R6, 0xffffffff ;  /* 0xffffffff06007836 */ /* 0x000fc60000000000 */
[----:B------:R-:W-:-:S04]  /*00b0*/  ISETP.LT.OR P0, PT, R11, 0x1, !P0 ;  /* 0x000000010b00780c */ /* 0x000fc80004701670 */
[----:B------:R-:W-:-:S04]  /*00c0*/  ISETP.GE.OR P0, PT, R11, R0, P0 ;  /* 0x000000000b00720c */ /* 0x000fc80000706670 */
[----:B------:R-:W-:-:S13]  /*00d0*/  ISETP.GE.OR P0, PT, R13, R2, P0 ;  /* 0x000000020d00720c */ /* 0x000fda0000706670 */
[----:B------:R-:W-:Y:S05]  /*00e0*/  @P0 EXIT ;  /* 0x000000000000094d */ /* 0x000fea0003800000 */
[----:B------:R-:W0:Y:S01]  /*00f0*/  LDC.64 R4, c[0x0][0x380] ;  /* 0x0000e000ff047b82 */ /* 0x000e220000000a00 */
[----:B------:R-:W1:Y:S01]  /*0100*/  LDCU.64 UR4, c[0x0][0x358] ;  /* 0x00006b00ff0477ac */ /* 0x000e620008000a00 */
[----:B------:R-:W-:Y:S01]  /*0110*/  IMAD R7, R13, R6, R11 ;  /* 0x000000060d077224 */ /* 0x000fe200078e020b */
[----:B------:R-:W2:Y:S03]  /*0120*/  LDCU UR6, c[0x0][0x398] ;  /* 0x00007300ff0677ac */ /* 0x000ea60008000800 */
[----:B0-----:R-:W-:-:S05]  /*0130*/  IMAD.WIDE R2, R7, 0x4, R4 ;  /* 0x0000000407027825 */ /* 0x001fca00078e0204 */
[----:B-1----:R-:W2:Y:S02]  /*0140*/  LDG.E.CONSTANT R0, desc[UR4][R2.64] ;  /* 0x0000000402007981 */ /* 0x002ea4000c1e9900 */
[----:B--2---:R-:W-:-:S13]  /*0150*/  FSETP.GEU.AND P0, PT, R0, UR6, PT ;  /* 0x0000000600007c0b */ /* 0x004fda000bf0e000 */
[----:B------:R-:W0:Y:S02]  /*0160*/  @!P0 LDC.64 R8, c[0x0][0x388] ;  /* 0x0000e200ff088b82 */ /* 0x000e240000000a00 */
[----:B0-----:R-:W-:-:S04]  /*0170*/  @!P0 IADD3 R8, P1, PT, R7, R8, RZ ;  /* 0x0000000807088210 */ /* 0x001fc80007f3e0ff */
[----:B------:R-:W-:-:S05]  /*0180*/  @!P0 LEA.HI.X.SX32 R9, R7, R9, 0x1, P1 ;  /* 0x0000000907098211 */ /* 0x000fca00008f0eff */
[----:B------:R0:W-:Y:S01]  /*0190*/  @!P0 STG.E.U8 desc[UR4][R8.64], RZ ;  /* 0x000000ff08008986 */ /* 0x0001e2000c101104 */
[----:B------:R-:W-:Y:S05]  /*01a0*/  @!P0 EXIT ;  /* 0x000000000000894d */ /* 0x000fea0003800000 */
[----:B0-----:R-:W-:Y:S01]  /*01b0*/  IMAD.WIDE R8, R6, 0x4, R2 ;  /* 0x0000000406087825 */ /* 0x001fe200078e0202 */
[----:B------:R-:W2:Y:S01]  /*01c0*/  LDG.E.CONSTANT R19, desc[UR4][R2.64+0x4] ;  /* 0x0000040402137981 */ /* 0x000ea2000c1e9900 */
[----:B------:R-:W0:Y:S03]  /*01d0*/  LDCU.64 UR6, c[0x0][0x388] ;  /* 0x00007100ff0677ac */ /* 0x000e260008000a00 */
[----:B------:R-:W3:Y:S01]  /*01e0*/  LDG.E.CONSTANT R23, desc[UR4][R8.64] ;  /* 0x0000000408177981 */ /* 0x000ee2000c1e9900 */
[----:B------:R-:W-:-:S03]  /*01f0*/  IMAD R6, R13, R6, -R6 ;  /* 0x000000060d067224 */ /* 0x000fc600078e0a06 */
[----:B------:R-:W4:Y:S01]  /*0200*/  LDG.E.CONSTANT R25, desc[UR4][R8.64+0x4] ;  /* 0x0000040408197981 */ /* 0x000f22000c1e9900 */
[----:B------:R-:W-:-:S03]  /*0210*/  IMAD.IADD R11, R11, 0x1, R6 ;  /* 0x000000010b0b7824 */ /* 0x000fc600078e0206 */
[----:B------:R-:W5:Y:S01]  /*0220*/  LDG.E.CONSTANT R21, desc[UR4][R8.64+-0x4] ;  /* 0xfffffc0408157981 */ /* 0x000f62000c1e9900 */
[----:B------:R-:W-:-:S03]  /*0230*/  IMAD.WIDE R4, R11, 0x4, R4 ;  /* 0x000000040b047825 */ /* 0x000fc600078e0204 */
[----:B------:R0:W2:Y:S04]  /*0240*/  LDG.E.CONSTANT R17, desc[UR4][R2.64+-0x4] ;  /* 0xfffffc0402117981 */ /* 0x0000a8000c1e9900 */
[----:B------:R-:W2:Y:S04]  /*0250*/  LDG.E.CONSTANT R15, desc[UR4][R4.64+0x4] ;  /* 0x00000404040f7981 */ /* 0x000ea8000c1e9900 */
[----:B------:R-:W2:Y:S04]  /*0260*/  LDG.E.CONSTANT R13, desc[UR4][R4.64] ;  /* 0x00000004040d7981 */ /* 0x000ea8000c1e9900 */
[----:B------:R-:W2:Y:S01]  /*0270*/  LDG.E.CONSTANT R11, desc[UR4][R4.64+-0x4] ;  /* 0xfffffc04040b7981 */ /* 0x000ea2000c1e9900 */
[----:B0-----:R-:W-:-:S04]  /*0280*/  IADD3 R2, P1, PT, R7, UR6, RZ ;  /* 0x0000000607027c10 */ /* 0x001fc8000ff3e0ff */
[----:B------:R-:W-:Y:S02]  /*0290*/  LEA.HI.X.SX32 R3, R7, UR7, 0x1, P1 ;  /* 0x0000000707037c11 */ /* 0x000fe400088f0eff */
[----:B---3--:R-:W-:-:S04]  /*02a0*/  FSETP.GE.AND P0, PT, R0, R23, PT ;  /* 0x000000170000720b */ /* 0x008fc80003f06000 */
[----:B----4-:R-:W-:-:S04]  /*02b0*/  FSETP.GE.AND P0, PT, R0, R25, P0 ;  /* 0x000000190000720b */ /* 0x010fc80000706000 */
[----:B-----5:R-:W-:-:S04]  /*02c0*/  FSETP.GE.AND P0, PT, R0, R21, P0 ;  /* 0x000000150000720b */ /* 0x020fc80000706000 */
[----:B--2---:R-:W-:-:S04]  /*02d0*/  FSETP.GE.AND P0, PT, R0, R19, P0 ;  /* 0x000000130000720b */ /* 0x004fc80000706000 */
[----:B------:R-:W-:-:S04]  /*02e0*/  FSETP.GE.AND P0, PT, R0, R17, P0 ;  /* 0x000000110000720b */ /* 0x000fc80000706000 */
[----:B------:R-:W-:-:S04]  /*02f0*/  FSETP.GE.AND P0, PT, R0, R15, P0 ;  /* 0x0000000f0000720b */ /* 0x000fc80000706000 */
[----:B------:R-:W-:-:S04]  /*0300*/  FSETP.GE.AND P0, PT, R0, R13, P0 ;  /* 0x0000000d0000720b */ /* 0x000fc80000706000 */
[----:B------:R-:W-:-:S04]  /*0310*/  FSETP.GE.AND P0, PT, R0, R11, P0 ;  /* 0x0000000b0000720b */ /* 0x000fc80000706000 */
[----:B------:R-:W-:-:S05]  /*0320*/  SEL R5, RZ, 0x1, !P0 ;  /* 0x00000001ff057807 */ /* 0x000fca0004000000 */
[----:B------:R-:W-:Y:S01]  /*0330*/  STG.E.U8 desc[UR4][R2.64], R5 ;  /* 0x0000000502007986 */ /* 0x000fe2000c101104 */
[----:B------:R-:W-:Y:S05]  /*0340*/  EXIT ;  /* 0x000000000000794d */ /* 0x000fea0003800000 */
.L_x_2:
        /* <DEDUP_REMOVED lines=11> */
.L_x_5:


//--------------------- .nv.shared.reserved.0     --------------------------
	.section	.nv.shared.reserved.0,"aw",@nobits
	.weak		__nv_reservedSMEM_offset_0_alias
	.size		__nv_reservedSMEM_offset_0_alias, 0, 64
	.other		__nv_reservedSMEM_offset_0_alias,@"STO_CUDA_RESERVED_SHARED STV_DEFAULT"
__nv_reservedSMEM_offset_0_alias:
	.zero		0
	.zero		64


//--------------------- .nv.constant0._Z14flagCopyKernelPKhPhi --------------------------
	.section	.nv.constant0._Z14flagCopyKernelPKhPhi,"a",@progbits
	.sectionflags	@""
	.align	4
.nv.constant0._Z14flagCopyKernelPKhPhi:
	.zero		916


//--------------------- .nv.constant0._Z13compactKernelPKhPiS1_i --------------------------
	.section	.nv.constant0._Z13compactKernelPKhPiS1_i,"a",@progbits
	.sectionflags	@""
	.align	4
.nv.constant0._Z13compactKernelPKhPiS1_i:
	.zero		924


//--------------------- .nv.constant0._Z9nmsKernelPKfPhiif --------------------------
	.section	.nv.constant0._Z9nmsKernelPKfPhiif,"a",@progbits
	.sectionflags	@""
	.align	4
.nv.constant0._Z9nmsKernelPKfPhiif:
	.zero		924


//--------------------- SYMBOLS --------------------------

	.type		.nv.reservedSmem.offset0,@object
	.size		.nv.reservedSmem.offset0,0x4
